	.headerflags	@"EF_CUDA_TEXMODE_UNIFIED EF_CUDA_64BIT_ADDRESS EF_CUDA_ACCELERATORS EF_CUDA_SM90 EF_CUDA_VIRTUAL_SM(EF_CUDA_SM90)"
	.elftype	@"ET_EXEC"


//--------------------- .nv.info                  --------------------------
	.section	.nv.info,"",@"SHT_CUDA_INFO"
	.align	4


	//----- nvinfo : EIATTR_REGCOUNT
	.align		4
        /*0000*/ 	.byte	0x04, 0x2f
        /*0002*/ 	.short	(.L_3 - .L_2)
	.align		4
.L_2:
        /*0004*/ 	.word	index@(triton_poi_fused__native_batch_norm_legit_no_training_relu_7)
        /*0008*/ 	.word	0x00000010


	//----- nvinfo : EIATTR_MIN_STACK_SIZE
	.align		4
.L_3:
        /*000c*/ 	.byte	0x04, 0x12
        /*000e*/ 	.short	(.L_5 - .L_4)
	.align		4
.L_4:
        /*0010*/ 	.word	index@(triton_poi_fused__native_batch_norm_legit_no_training_relu_7)
        /*0014*/ 	.word	0x00000000


	//----- nvinfo : EIATTR_FRAME_SIZE
	.align		4
.L_5:
        /*0018*/ 	.byte	0x04, 0x11
        /*001a*/ 	.short	(.L_7 - .L_6)
	.align		4
.L_6:
        /*001c*/ 	.word	index@(triton_poi_fused__native_batch_norm_legit_no_training_relu_7)
        /*0020*/ 	.word	0x00000000


	//----- nvinfo : EIATTR_MIN_STACK_SIZE
	.align		4
.L_7:
        /*0024*/ 	.byte	0x04, 0x12
        /*0026*/ 	.short	(.L_9 - .L_8)
	.align		4
.L_8:
        /*0028*/ 	.word	index@(triton_poi_fused__native_batch_norm_legit_no_training_relu_7)
        /*002c*/ 	.word	0x00000000
.L_9:


//--------------------- .nv.info.triton_poi_fused__native_batch_norm_legit_no_training_relu_7 --------------------------
	.section	.nv.info.triton_poi_fused__native_batch_norm_legit_no_training_relu_7,"",@"SHT_CUDA_INFO"
	.sectionflags	@""
	.align	4


	//----- nvinfo : EIATTR_CUDA_API_VERSION
	.align		4
        /*0000*/ 	.byte	0x04, 0x37
        /*0002*/ 	.short	(.L_11 - .L_10)
.L_10:
        /*0004*/ 	.word	0x0000007c


	//----- nvinfo : EIATTR_KPARAM_INFO
	.align		4
.L_11:
        /*0008*/ 	.byte	0x04, 0x17
        /*000a*/ 	.short	(.L_13 - .L_12)
.L_12:
        /*000c*/ 	.word	0x00000000
        /*0010*/ 	.short	0x0006
        /*0012*/ 	.short	0x0030
        /*0014*/ 	.byte	0x00, 0xf0, 0x11, 0x00


	//----- nvinfo : EIATTR_KPARAM_INFO
	.align		4
.L_13:
        /*0018*/ 	.byte	0x04, 0x17
        /*001a*/ 	.short	(.L_15 - .L_14)
.L_14:
        /*001c*/ 	.word	0x00000000
        /*0020*/ 	.short	0x0005
        /*0022*/ 	.short	0x0028
        /*0024*/ 	.byte	0x00, 0xf4, 0x21, 0x00


	//----- nvinfo : EIATTR_KPARAM_INFO
	.align		4
.L_15:
        /*0028*/ 	.byte	0x04, 0x17
        /*002a*/ 	.short	(.L_17 - .L_16)
.L_16:
        /*002c*/ 	.word	0x00000000
        /*0030*/ 	.short	0x0004
        /*0032*/ 	.short	0x0020
        /*0034*/ 	.byte	0x00, 0xf4, 0x21, 0x00


	//----- nvinfo : EIATTR_KPARAM_INFO
	.align		4
.L_17:
        /*0038*/ 	.byte	0x04, 0x17
        /*003a*/ 	.short	(.L_19 - .L_18)
.L_18:
        /*003c*/ 	.word	0x00000000
        /*0040*/ 	.short	0x0003
        /*0042*/ 	.short	0x0018
        /*0044*/ 	.byte	0x00, 0xf4, 0x21, 0x00


	//----- nvinfo : EIATTR_KPARAM_INFO
	.align		4
.L_19:
        /*0048*/ 	.byte	0x04, 0x17
        /*004a*/ 	.short	(.L_21 - .L_20)
.L_20:
        /*004c*/ 	.word	0x00000000
        /*0050*/ 	.short	0x0002
        /*0052*/ 	.short	0x0010
        /*0054*/ 	.byte	0x00, 0xf4, 0x21, 0x00


	//----- nvinfo : EIATTR_KPARAM_INFO
	.align		4
.L_21:
        /*0058*/ 	.byte	0x04, 0x17
        /*005a*/ 	.short	(.L_23 - .L_22)
.L_22:
        /*005c*/ 	.word	0x00000000
        /*0060*/ 	.short	0x0001
        /*0062*/ 	.short	0x0008
        /*0064*/ 	.byte	0x00, 0xf4, 0x21, 0x00


	//----- nvinfo : EIATTR_KPARAM_INFO
	.align		4
.L_23:
        /*0068*/ 	.byte	0x04, 0x17
        /*006a*/ 	.short	(.L_25 - .L_24)
.L_24:
        /*006c*/ 	.word	0x00000000
        /*0070*/ 	.short	0x0000
        /*0072*/ 	.short	0x0000
        /*0074*/ 	.byte	0x00, 0xf4, 0x21, 0x00


	//----- nvinfo : EIATTR_SPARSE_MMA_MASK
	.align		4
.L_25:
        /*0078*/ 	.byte	0x03, 0x50
        /*007a*/ 	.short	0x0000


	//----- nvinfo : EIATTR_MAXREG_COUNT
	.align		4
        /*007c*/ 	.byte	0x03, 0x1b
        /*007e*/ 	.short	0x00ff


	//----- nvinfo : EIATTR_EXIT_INSTR_OFFSETS
	.align		4
        /*0080*/ 	.byte	0x04, 0x1c
        /*0082*/ 	.short	(.L_27 - .L_26)


	//   ....[0]....
.L_26:
        /*0084*/ 	.word	0x000002d0


	//----- nvinfo : EIATTR_REQNTID
	.align		4
.L_27:
        /*0088*/ 	.byte	0x04, 0x10
        /*008a*/ 	.short	(.L_29 - .L_28)
.L_28:
        /*008c*/ 	.word	0x00000080
        /*0090*/ 	.word	0x00000001
        /*0094*/ 	.word	0x00000001


	//----- nvinfo : EIATTR_CBANK_PARAM_SIZE
	.align		4
.L_29:
        /*0098*/ 	.byte	0x03, 0x19
        /*009a*/ 	.short	0x0034


	//----- nvinfo : EIATTR_PARAM_CBANK
	.align		4
        /*009c*/ 	.byte	0x04, 0x0a
        /*009e*/ 	.short	(.L_31 - .L_30)
	.align		4
.L_30:
        /*00a0*/ 	.word	index@(.nv.constant0.triton_poi_fused__native_batch_norm_legit_no_training_relu_7)
        /*00a4*/ 	.short	0x0210
        /*00a6*/ 	.short	0x0034


	//----- nvinfo : EIATTR_SW_WAR
	.align		4
.L_31:
        /*00a8*/ 	.byte	0x04, 0x36
        /*00aa*/ 	.short	(.L_33 - .L_32)
.L_32:
        /*00ac*/ 	.word	0x00000008
.L_33:


//--------------------- .nv.callgraph             --------------------------
	.section	.nv.callgraph,"",@"SHT_CUDA_CALLGRAPH"
	.align	4
	.sectionentsize	8
	.align		4
        /*0000*/ 	.word	0x00000000
	.align		4
        /*0004*/ 	.word	0xffffffff
	.align		4
        /*0008*/ 	.word	0x00000000
	.align		4
        /*000c*/ 	.word	0xfffffffe
	.align		4
        /*0010*/ 	.word	0x00000000
	.align		4
        /*0014*/ 	.word	0xfffffffd
	.align		4
        /*0018*/ 	.word	0x00000000
	.align		4
        /*001c*/ 	.word	0xfffffffc


//--------------------- .nv.constant4             --------------------------
	.section	.nv.constant4,"a",@progbits
	.align	8
	.align		8
.nv.constant4:
        /*0000*/ 	.dword	_$_str
	.align		8
        /*0008*/ 	.dword	_$_str_$_2


//--------------------- .text.triton_poi_fused__native_batch_norm_legit_no_training_relu_7 --------------------------
	.section	.text.triton_poi_fused__native_batch_norm_legit_no_training_relu_7,"ax",@progbits
	.align	128
        .global         triton_poi_fused__native_batch_norm_legit_no_training_relu_7
        .type           triton_poi_fused__native_batch_norm_legit_no_training_relu_7,@function
        .size           triton_poi_fused__native_batch_norm_legit_no_training_relu_7,(.L_x_1 - triton_poi_fused__native_batch_norm_legit_no_training_relu_7)
        .other          triton_poi_fused__native_batch_norm_legit_no_training_relu_7,@"STO_CUDA_ENTRY STV_DEFAULT"
triton_poi_fused__native_batch_norm_legit_no_training_relu_7:
.text.triton_poi_fused__native_batch_norm_legit_no_training_relu_7:
[----:B------:R-:W-:Y:S01]  /*0000*/  LDC R1, c[0x0][0x28] ;  /* 0x00000a00ff017b82 */ /* 0x000fe20000000800 */
[----:B------:R-:W1:Y:S07]  /*0010*/  S2R R0, SR_TID.X ;  /* 0x0000000000007919 */ /* 0x000e6e0000002100 */
[----:B------:R-:W2:Y:S01]  /*0020*/  LDC.64 R6, c[0x0][0x220] ;  /* 0x00008800ff067b82 */ /* 0x000ea20000000a00 */
[----:B------:R-:W-:Y:S01]  /*0030*/  ULDC.64 UR4, c[0x0][0x208] ;  /* 0x0000820000047ab9 */ /* 0x000fe20000000a00 */
[----:B------:R-:W3:Y:S06]  /*0040*/  S2R R3, SR_CTAID.X ;  /* 0x0000000000037919 */ /* 0x000eec0000002500 */
[----:B------:R-:W4:Y:S08]  /*0050*/  LDC.64 R4, c[0x0][0x218] ;  /* 0x00008600ff047b82 */ /* 0x000f300000000a00 */
[----:B------:R-:W5:Y:S08]  /*0060*/  LDC.64 R8, c[0x0][0x228] ;  /* 0x00008a00ff087b82 */ /* 0x000f700000000a00 */
[----:B------:R-:W5:Y:S01]  /*0070*/  LDC.64 R10, c[0x0][0x230] ;  /* 0x00008c00ff0a7b82 */ /* 0x000f620000000a00 */
[----:B-1----:R-:W-:-:S02]  /*0080*/  LOP3.LUT R0, R0, 0x7f, RZ, 0xc0, !PT ;  /* 0x0000007f00007812 */ /* 0x002fc400078ec0ff */
[----:B---3--:R-:W-:Y:S02]  /*0090*/  SHF.R.S32.HI R2, RZ, 0x18, R3 ;  /* 0x00000018ff027819 */ /* 0x008fe40000011403 */
[----:B------:R-:W-:Y:S02]  /*00a0*/  LEA R0, R3, R0, 0x7 ;  /* 0x0000000003007211 */ /* 0x000fe400078e38ff */
[----:B------:R-:W-:-:S04]  /*00b0*/  SGXT R3, R2, 0x1 ;  /* 0x000000010203781a */ /* 0x000fc80000000200 */
[----:B------:R-:W-:-:S04]  /*00c0*/  LEA.HI R3, R3, R0, RZ, 0x9 ;  /* 0x0000000003037211 */ /* 0x000fc800078f48ff */
[----:B------:R-:W-:-:S04]  /*00d0*/  LOP3.LUT R3, R3, 0xfffffe00, RZ, 0xc0, !PT ;  /* 0xfffffe0003037812 */ /* 0x000fc800078ec0ff */
[----:B------:R-:W-:Y:S02]  /*00e0*/  IADD3 R13, R0, -R3, RZ ;  /* 0x80000003000d7210 */ /* 0x000fe40007ffe0ff */
[----:B------:R-:W1:Y:S03]  /*00f0*/  LDC.64 R2, c[0x0][0x210] ;  /* 0x00008400ff027b82 */ /* 0x000e660000000a00 */
[----:B--2---:R-:W-:-:S06]  /*0100*/  IMAD.WIDE R6, R13, 0x4, R6 ;  /* 0x000000040d067825 */ /* 0x004fcc00078e0206 */
[----:B------:R-:W2:Y:S01]  /*0110*/  LDG.E.EL R6, desc[UR4][R6.64] ;  /* 0x0000000406067981 */ /* 0x000ea2000c2e1900 */
[----:B----4-:R-:W-:-:S04]  /*0120*/  IMAD.WIDE R4, R13, 0x4, R4 ;  /* 0x000000040d047825 */ /* 0x010fc800078e0204 */
[C---:B-----5:R-:W-:Y:S02]  /*0130*/  IMAD.WIDE R8, R13.reuse, 0x4, R8 ;  /* 0x000000040d087825 */ /* 0x060fe400078e0208 */
[----:B------:R3:W4:Y:S02]  /*0140*/  LDG.E.EL R5, desc[UR4][R4.64] ;  /* 0x0000000404057981 */ /* 0x000724000c2e1900 */
[----:B0-----:R-:W-:Y:S02]  /*0150*/  IMAD.WIDE R10, R13, 0x4, R10 ;  /* 0x000000040d0a7825 */ /* 0x001fe400078e020a */
[----:B------:R-:W5:Y:S02]  /*0160*/  LDG.E.EL R8, desc[UR4][R8.64] ;  /* 0x0000000408087981 */ /* 0x000f64000c2e1900 */
[C---:B-1----:R-:W-:Y:S02]  /*0170*/  IMAD.WIDE R2, R0.reuse, 0x4, R2 ;  /* 0x0000000400027825 */ /* 0x042fe400078e0202 */
[----:B------:R-:W5:Y:S04]  /*0180*/  LDG.E.EL R11, desc[UR4][R10.64] ;  /* 0x000000040a0b7981 */ /* 0x000f68000c2e1900 */
[----:B------:R0:W4:Y:S01]  /*0190*/  LDG.E R12, desc[UR4][R2.64] ;  /* 0x00000004020c7981 */ /* 0x000122000c1e1900 */
[----:B---3--:R-:W-:Y:S01]  /*01a0*/  HFMA2.MMA R4, -RZ, RZ, 1.625, 0 ;  /* 0x3e800000ff047435 */ /* 0x008fe200000001ff */
[----:B0-----:R-:W0:Y:S02]  /*01b0*/  LDC.64 R2, c[0x0][0x238] ;  /* 0x00008e00ff027b82 */ /* 0x001e240000000a00 */
[----:B0-----:R-:W-:-:S04]  /*01c0*/  IMAD.WIDE R2, R0, 0x4, R2 ;  /* 0x0000000400027825 */ /* 0x001fc800078e0202 */
[----:B--2---:R-:W-:-:S04]  /*01d0*/  FADD R6, R6, 9.9999997473787516356e-06 ;  /* 0x3727c5ac06067421 */ /* 0x004fc80000000000 */
[----:B------:R-:W0:Y:S02]  /*01e0*/  MUFU.SQRT R7, R6 ;  /* 0x0000000600077308 */ /* 0x000e240000002000 */
[C---:B0-----:R-:W-:Y:S02]  /*01f0*/  FSETP.GT.AND P0, PT, R7.reuse, 8.50705917302346158658e+37, PT ;  /* 0x7e8000000700780b */ /* 0x041fe40003f04000 */
[----:B------:R-:W-:-:S11]  /*0200*/  FSETP.GEU.AND P1, PT, R7, 1.175494350822287508e-38, PT ;  /* 0x008000000700780b */ /* 0x000fd60003f2e000 */
[----:B------:R-:W-:-:S04]  /*0210*/  @P0 FMUL R7, R7, 0.25 ;  /* 0x3e80000007070820 */ /* 0x000fc80000400000 */
[----:B------:R-:W-:-:S06]  /*0220*/  @!P1 FMUL R7, R7, 16777216 ;  /* 0x4b80000007079820 */ /* 0x000fcc0000400000 */
[----:B------:R-:W0:Y:S01]  /*0230*/  MUFU.RCP R7, R7 ;  /* 0x0000000700077308 */ /* 0x000e220000001000 */
[----:B------:R-:W-:Y:S01]  /*0240*/  FSEL R4, R4, 1, P0 ;  /* 0x3f80000004047808 */ /* 0x000fe20000000000 */
[----:B----4-:R-:W-:-:S04]  /*0250*/  FADD R5, R12, -R5 ;  /* 0x800000050c057221 */ /* 0x010fc80000000000 */
[----:B------:R-:W-:-:S04]  /*0260*/  @!P1 FMUL R4, R4, 16777216 ;  /* 0x4b80000004049820 */ /* 0x000fc80000400000 */
[----:B0-----:R-:W-:-:S04]  /*0270*/  FMUL R4, R7, R4 ;  /* 0x0000000407047220 */ /* 0x001fc80000400000 */
[----:B------:R-:W-:-:S04]  /*0280*/  FMUL R4, R5, R4 ;  /* 0x0000000405047220 */ /* 0x000fc80000400000 */
[----:B-----5:R-:W-:-:S05]  /*0290*/  FFMA R4, R8, R4, R11 ;  /* 0x0000000408047223 */ /* 0x020fca000000000b */
[----:B------:R-:W-:-:S04]  /*02a0*/  FSETP.GEU.AND P0, PT, R4, RZ, PT ;  /* 0x000000ff0400720b */ /* 0x000fc80003f0e000 */
[----:B------:R-:W-:-:S05]  /*02b0*/  FSEL R5, R4, RZ, P0 ;  /* 0x000000ff04057208 */ /* 0x000fca0000000000 */
[----:B------:R-:W-:Y:S01]  /*02c0*/  STG.E desc[UR4][R2.64], R5 ;  /* 0x0000000502007986 */ /* 0x000fe2000c101904 */
[----:B------:R-:W-:Y:S05]  /*02d0*/  EXIT ;  /* 0x000000000000794d */ /* 0x000fea0003800000 */
.L_x_0:
[----:B------:R-:W-:-:S00]  /*02e0*/  BRA `(.L_x_0) ;  /* 0xfffffffc00fc7947 */ /* 0x000fc0000383ffff */
[----:B------:R-:W-:-:S00]  /*02f0*/  NOP ;  /* 0x0000000000007918 */ /* 0x000fc00000000000 */
        /* <DEDUP_REMOVED lines=8> */
.L_x_1:


//--------------------- .nv.global.init           --------------------------
	.section	.nv.global.init,"aw",@progbits
.nv.global.init:
	.type		_$_str,@object
	.size		_$_str,(_$_str_$_2 - _$_str)
_$_str:
        /*0000*/ 	.byte	0x5f, 0x5f, 0x43, 0x55, 0x44, 0x41, 0x5f, 0x46, 0x54, 0x5a, 0x00
	.type		_$_str_$_2,@object
	.size		_$_str_$_2,(.L_1 - _$_str_$_2)
_$_str_$_2:
        /*000b*/ 	.byte	0x5f, 0x5f, 0x43, 0x55, 0x44, 0x41, 0x5f, 0x50, 0x52, 0x45, 0x43, 0x5f, 0x53, 0x51, 0x52, 0x54
        /*001b*/ 	.byte	0x00
.L_1:


//--------------------- .nv.constant0.triton_poi_fused__native_batch_norm_legit_no_training_relu_7 --------------------------
	.section	.nv.constant0.triton_poi_fused__native_batch_norm_legit_no_training_relu_7,"a",@progbits
	.sectionflags	@""
	.align	4
.nv.constant0.triton_poi_fused__native_batch_norm_legit_no_training_relu_7:
	.zero		580
